//
// Generated by NVIDIA NVVM Compiler
//
// Compiler Build ID: CL-36424714
// Cuda compilation tools, release 13.0, V13.0.88
// Based on NVVM 20.0.0
//

.version 9.0
.target sm_100
.address_size 64

	// .globl	_Z19contiguousPartitionPiS_S_ii

.visible .entry _Z19contiguousPartitionPiS_S_ii(
	.param .u64 .ptr .align 1 _Z19contiguousPartitionPiS_S_ii_param_0,
	.param .u64 .ptr .align 1 _Z19contiguousPartitionPiS_S_ii_param_1,
	.param .u64 .ptr .align 1 _Z19contiguousPartitionPiS_S_ii_param_2,
	.param .u32 _Z19contiguousPartitionPiS_S_ii_param_3,
	.param .u32 _Z19contiguousPartitionPiS_S_ii_param_4
)
{
	.reg .pred 	%p<17>;
	.reg .b32 	%r<68>;
	.reg .b64 	%rd<36>;

	ld.param.u64 	%rd14, [_Z19contiguousPartitionPiS_S_ii_param_0];
	ld.param.u64 	%rd15, [_Z19contiguousPartitionPiS_S_ii_param_1];
	ld.param.u64 	%rd16, [_Z19contiguousPartitionPiS_S_ii_param_2];
	ld.param.u32 	%r35, [_Z19contiguousPartitionPiS_S_ii_param_3];
	ld.param.u32 	%r36, [_Z19contiguousPartitionPiS_S_ii_param_4];
	cvta.to.global.u64 	%rd1, %rd15;
	cvta.to.global.u64 	%rd2, %rd14;
	cvta.to.global.u64 	%rd3, %rd16;
	mov.u32 	%r37, %ctaid.x;
	mov.u32 	%r38, %ntid.x;
	mul.lo.s32 	%r1, %r37, %r38;
	mov.u32 	%r2, %tid.x;
	add.s32 	%r3, %r1, %r2;
	setp.ge.s32 	%p1, %r3, %r35;
	@%p1 bra 	$L__BB0_23;
	div.s32 	%r39, %r35, %r36;
	div.s32 	%r4, %r3, %r39;
	mul.wide.s32 	%rd17, %r3, 4;
	add.s64 	%rd18, %rd3, %rd17;
	st.global.u32 	[%rd18], %r4;
	setp.lt.s32 	%p2, %r3, 1;
	@%p2 bra 	$L__BB0_23;
	mul.lo.s32 	%r5, %r35, %r3;
	and.b32  	%r6, %r3, 3;
	setp.lt.u32 	%p3, %r3, 4;
	mov.b32 	%r64, 0;
	@%p3 bra 	$L__BB0_17;
	and.b32  	%r64, %r3, 2147483644;
	neg.s32 	%r63, %r64;
	mad.lo.s32 	%r62, %r35, 3, %r3;
	shl.b32 	%r10, %r35, 2;
	shl.b32 	%r41, %r35, 1;
	add.s32 	%r61, %r3, %r41;
	add.s64 	%rd4, %rd1, 8;
	add.s32 	%r42, %r2, %r35;
	add.s32 	%r59, %r42, %r1;
	add.s64 	%rd34, %rd3, 8;
	mov.u32 	%r58, %r3;
	mov.u32 	%r60, %r5;
$L__BB0_4:
	mul.wide.s32 	%rd19, %r60, 4;
	add.s64 	%rd20, %rd2, %rd19;
	add.s64 	%rd7, %rd20, 8;
	add.s64 	%rd8, %rd4, %rd19;
	ld.global.u32 	%r43, [%rd20];
	setp.eq.s32 	%p4, %r43, 0;
	@%p4 bra 	$L__BB0_7;
	ld.global.u32 	%r44, [%rd8+-8];
	mul.wide.s32 	%rd21, %r58, 4;
	add.s64 	%rd22, %rd1, %rd21;
	ld.global.u32 	%r45, [%rd22];
	setp.ne.s32 	%p5, %r44, %r45;
	@%p5 bra 	$L__BB0_7;
	st.global.u32 	[%rd34+-8], %r4;
$L__BB0_7:
	ld.global.u32 	%r46, [%rd7+-4];
	setp.eq.s32 	%p6, %r46, 0;
	@%p6 bra 	$L__BB0_10;
	ld.global.u32 	%r47, [%rd8+-4];
	mul.wide.s32 	%rd23, %r59, 4;
	add.s64 	%rd24, %rd1, %rd23;
	ld.global.u32 	%r48, [%rd24];
	setp.ne.s32 	%p7, %r47, %r48;
	@%p7 bra 	$L__BB0_10;
	st.global.u32 	[%rd34+-4], %r4;
$L__BB0_10:
	ld.global.u32 	%r49, [%rd7];
	setp.eq.s32 	%p8, %r49, 0;
	@%p8 bra 	$L__BB0_13;
	ld.global.u32 	%r50, [%rd8];
	mul.wide.s32 	%rd25, %r61, 4;
	add.s64 	%rd26, %rd1, %rd25;
	ld.global.u32 	%r51, [%rd26];
	setp.ne.s32 	%p9, %r50, %r51;
	@%p9 bra 	$L__BB0_13;
	st.global.u32 	[%rd34], %r4;
$L__BB0_13:
	ld.global.u32 	%r52, [%rd7+4];
	setp.eq.s32 	%p10, %r52, 0;
	@%p10 bra 	$L__BB0_16;
	ld.global.u32 	%r53, [%rd8+4];
	mul.wide.s32 	%rd27, %r62, 4;
	add.s64 	%rd28, %rd1, %rd27;
	ld.global.u32 	%r54, [%rd28];
	setp.ne.s32 	%p11, %r53, %r54;
	@%p11 bra 	$L__BB0_16;
	st.global.u32 	[%rd34+4], %r4;
$L__BB0_16:
	add.s32 	%r63, %r63, 4;
	add.s32 	%r62, %r62, %r10;
	add.s32 	%r61, %r61, %r10;
	add.s32 	%r60, %r60, 4;
	add.s32 	%r59, %r59, %r10;
	add.s64 	%rd34, %rd34, 16;
	add.s32 	%r58, %r58, %r10;
	setp.ne.s32 	%p12, %r63, 0;
	@%p12 bra 	$L__BB0_4;
$L__BB0_17:
	setp.eq.s32 	%p13, %r6, 0;
	@%p13 bra 	$L__BB0_23;
	mul.wide.u32 	%rd29, %r64, 4;
	add.s64 	%rd35, %rd3, %rd29;
	mad.lo.s32 	%r67, %r64, %r35, %r3;
	add.s32 	%r66, %r64, %r5;
	neg.s32 	%r65, %r6;
$L__BB0_19:
	.pragma "nounroll";
	mul.wide.s32 	%rd12, %r66, 4;
	add.s64 	%rd30, %rd2, %rd12;
	ld.global.u32 	%r55, [%rd30];
	setp.eq.s32 	%p14, %r55, 0;
	@%p14 bra 	$L__BB0_22;
	add.s64 	%rd31, %rd1, %rd12;
	ld.global.u32 	%r56, [%rd31];
	mul.wide.s32 	%rd32, %r67, 4;
	add.s64 	%rd33, %rd1, %rd32;
	ld.global.u32 	%r57, [%rd33];
	setp.ne.s32 	%p15, %r56, %r57;
	@%p15 bra 	$L__BB0_22;
	st.global.u32 	[%rd35], %r4;
$L__BB0_22:
	add.s64 	%rd35, %rd35, 4;
	add.s32 	%r67, %r67, %r35;
	add.s32 	%r66, %r66, 1;
	add.s32 	%r65, %r65, 1;
	setp.ne.s32 	%p16, %r65, 0;
	@%p16 bra 	$L__BB0_19;
$L__BB0_23:
	ret;

}


// ===== COMPILED SASS (sm_100) =====

	.target	sm_100

	.elftype	@"ET_EXEC"


//--------------------- .note.nv.tkinfo           --------------------------
	.section	.note.nv.tkinfo,"",@"SHT_NOTE"
	.sectionflags	@"SHF_NOTE_NV_TKINFO"
	.tkinfo
        /*0018*/ 	.word	0x00000002
        /*0030*/ 	.string	""
        /*0030*/ 	.string	"ptxas"
        /*0030*/ 	.string	"Cuda compilation tools, release 13.0, V13.0.88"
        /*0030*/ 	.string	"Build cuda_13.0.r13.0/compiler.36424714_0"
        /*0030*/ 	.string	"-arch sm_100 -m 64 "



//--------------------- .note.nv.cuinfo           --------------------------
	.section	.note.nv.cuinfo,"",@"SHT_NOTE"
	.sectionflags	@"SHF_NOTE_NV_CUINFO"
        /*0018*/ 	.short	0x0002
        /*001a*/ 	.short	0x0064
        /*001c*/ 	.short	0x0082
	.zero		2


//--------------------- .nv.info                  --------------------------
	.section	.nv.info,"",@"SHT_CUDA_INFO"
	.align	4


	//----- nvinfo : EIATTR_REGCOUNT
	.align		4
        /*0000*/ 	.byte	0x04, 0x2f
        /*0002*/ 	.short	(.L_1 - .L_0)
	.align		4
.L_0:
        /*0004*/ 	.word	index@(_Z19contiguousPartitionPiS_S_ii)
        /*0008*/ 	.word	0x0000001e


	//----- nvinfo : EIATTR_FRAME_SIZE
	.align		4
.L_1:
        /*000c*/ 	.byte	0x04, 0x11
        /*000e*/ 	.short	(.L_3 - .L_2)
	.align		4
.L_2:
        /*0010*/ 	.word	index@(_Z19contiguousPartitionPiS_S_ii)
        /*0014*/ 	.word	0x00000000


	//----- nvinfo : EIATTR_MIN_STACK_SIZE
	.align		4
.L_3:
        /*0018*/ 	.byte	0x04, 0x12
        /*001a*/ 	.short	(.L_5 - .L_4)
	.align		4
.L_4:
        /*001c*/ 	.word	index@(_Z19contiguousPartitionPiS_S_ii)
        /*0020*/ 	.word	0x00000000
.L_5:


//--------------------- .nv.compat                --------------------------
	.section	.nv.compat,"",@"SHT_CUDA_COMPAT_INFO"
	.align	4
        /*0000*/ 	.byte	0x02, 0x09, 0x00, 0x00, 0x02, 0x02, 0x01, 0x00, 0x02, 0x05, 0x05, 0x00, 0x03, 0x07, 0x01, 0x01
        /*0010*/ 	.byte	0x02, 0x03, 0x00, 0x00, 0x02, 0x06, 0x01, 0x00, 0x04, 0x0b, 0x08, 0x00, 0x09, 0x00, 0x00, 0x00
        /*0020*/ 	.byte	0x00, 0x00, 0x00, 0x00


//--------------------- .nv.info._Z19contiguousPartitionPiS_S_ii --------------------------
	.section	.nv.info._Z19contiguousPartitionPiS_S_ii,"",@"SHT_CUDA_INFO"
	.sectionflags	@""
	.align	4


	//----- nvinfo : EIATTR_CUDA_API_VERSION
	.align		4
        /*0000*/ 	.byte	0x04, 0x37
        /*0002*/ 	.short	(.L_7 - .L_6)
.L_6:
        /*0004*/ 	.word	0x00000082


	//----- nvinfo : EIATTR_KPARAM_INFO
	.align		4
.L_7:
        /*0008*/ 	.byte	0x04, 0x17
        /*000a*/ 	.short	(.L_9 - .L_8)
.L_8:
        /*000c*/ 	.word	0x00000000
        /*0010*/ 	.short	0x0004
        /*0012*/ 	.short	0x001c
        /*0014*/ 	.byte	0x00, 0xf0, 0x11, 0x00


	//----- nvinfo : EIATTR_KPARAM_INFO
	.align		4
.L_9:
        /*0018*/ 	.byte	0x04, 0x17
        /*001a*/ 	.short	(.L_11 - .L_10)
.L_10:
        /*001c*/ 	.word	0x00000000
        /*0020*/ 	.short	0x0003
        /*0022*/ 	.short	0x0018
        /*0024*/ 	.byte	0x00, 0xf0, 0x11, 0x00


	//----- nvinfo : EIATTR_KPARAM_INFO
	.align		4
.L_11:
        /*0028*/ 	.byte	0x04, 0x17
        /*002a*/ 	.short	(.L_13 - .L_12)
.L_12:
        /*002c*/ 	.word	0x00000000
        /*0030*/ 	.short	0x0002
        /*0032*/ 	.short	0x0010
        /*0034*/ 	.byte	0x00, 0xf5, 0x21, 0x00


	//----- nvinfo : EIATTR_KPARAM_INFO
	.align		4
.L_13:
        /*0038*/ 	.byte	0x04, 0x17
        /*003a*/ 	.short	(.L_15 - .L_14)
.L_14:
        /*003c*/ 	.word	0x00000000
        /*0040*/ 	.short	0x0001
        /*0042*/ 	.short	0x0008
        /*0044*/ 	.byte	0x00, 0xf5, 0x21, 0x00


	//----- nvinfo : EIATTR_KPARAM_INFO
	.align		4
.L_15:
        /*0048*/ 	.byte	0x04, 0x17
        /*004a*/ 	.short	(.L_17 - .L_16)
.L_16:
        /*004c*/ 	.word	0x00000000
        /*0050*/ 	.short	0x0000
        /*0052*/ 	.short	0x0000
        /*0054*/ 	.byte	0x00, 0xf5, 0x21, 0x00


	//----- nvinfo : EIATTR_SPARSE_MMA_MASK
	.align		4
.L_17:
        /*0058*/ 	.byte	0x03, 0x50
        /*005a*/ 	.short	0x0000


	//----- nvinfo : EIATTR_MAXREG_COUNT
	.align		4
        /*005c*/ 	.byte	0x03, 0x1b
        /*005e*/ 	.short	0x00ff


	//----- nvinfo : EIATTR_MERCURY_ISA_VERSION
	.align		4
        /*0060*/ 	.byte	0x03, 0x5f
        /*0062*/ 	.short	0x0101


	//----- nvinfo : EIATTR_VRC_CTA_INIT_COUNT
	.align		4
        /*0064*/ 	.byte	0x02, 0x4a
	.zero		1
	.zero		1


	//----- nvinfo : EIATTR_EXIT_INSTR_OFFSETS
	.align		4
        /*0068*/ 	.byte	0x04, 0x1c
        /*006a*/ 	.short	(.L_19 - .L_18)


	//   ....[0]....
.L_18:
        /*006c*/ 	.word	0x00000090


	//   ....[1]....
        /*0070*/ 	.word	0x00000400


	//   ....[2]....
        /*0074*/ 	.word	0x00000900


	//   ....[3]....
        /*0078*/ 	.word	0x00000b00


	//----- nvinfo : EIATTR_CRS_STACK_SIZE
	.align		4
.L_19:
        /*007c*/ 	.byte	0x04, 0x1e
        /*007e*/ 	.short	(.L_21 - .L_20)
.L_20:
        /*0080*/ 	.word	0x00000000


	//----- nvinfo : EIATTR_CBANK_PARAM_SIZE
	.align		4
.L_21:
        /*0084*/ 	.byte	0x03, 0x19
        /*0086*/ 	.short	0x0020


	//----- nvinfo : EIATTR_PARAM_CBANK
	.align		4
        /*0088*/ 	.byte	0x04, 0x0a
        /*008a*/ 	.short	(.L_23 - .L_22)
	.align		4
.L_22:
        /*008c*/ 	.word	index@(.nv.constant0._Z19contiguousPartitionPiS_S_ii)
        /*0090*/ 	.short	0x0380
        /*0092*/ 	.short	0x0020


	//----- nvinfo : EIATTR_SW_WAR
	.align		4
.L_23:
        /*0094*/ 	.byte	0x04, 0x36
        /*0096*/ 	.short	(.L_25 - .L_24)
.L_24:
        /*0098*/ 	.word	0x00000008
.L_25:


//--------------------- .nv.callgraph             --------------------------
	.section	.nv.callgraph,"",@"SHT_CUDA_CALLGRAPH"
	.align	4
	.sectionentsize	8
	.align		4
        /*0000*/ 	.word	0x00000000
	.align		4
        /*0004*/ 	.word	0xffffffff
	.align		4
        /*0008*/ 	.word	0x00000000
	.align		4
        /*000c*/ 	.word	0xfffffffe
	.align		4
        /*0010*/ 	.word	0x00000000
	.align		4
        /*0014*/ 	.word	0xfffffffd
	.align		4
        /*0018*/ 	.word	0x00000000
	.align		4
        /*001c*/ 	.word	0xfffffffc


//--------------------- .text._Z19contiguousPartitionPiS_S_ii --------------------------
	.section	.text._Z19contiguousPartitionPiS_S_ii,"ax",@progbits
	.align	128
        .global         _Z19contiguousPartitionPiS_S_ii
        .type           _Z19contiguousPartitionPiS_S_ii,@function
        .size           _Z19contiguousPartitionPiS_S_ii,(.L_x_15 - _Z19contiguousPartitionPiS_S_ii)
        .other          _Z19contiguousPartitionPiS_S_ii,@"STO_CUDA_ENTRY STV_DEFAULT"
_Z19contiguousPartitionPiS_S_ii:
.text._Z19contiguousPartitionPiS_S_ii:
[----:B------:R-:W-:Y:S01]  /*0000*/  LDC R1, c[0x0][0x37c] ;  /* 0x0000df00ff017b82 */ /* 0x000fe20000000800 */
[----:B------:R-:W0:Y:S07]  /*0010*/  S2R R6, SR_TID.X ;  /* 0x0000000000067919 */ /* 0x000e2e0000002100 */
[----:B------:R-:W1:Y:S01]  /*0020*/  S2UR UR4, SR_CTAID.X ;  /* 0x00000000000479c3 */ /* 0x000e620000002500 */
[----:B------:R-:W1:Y:S01]  /*0030*/  LDCU UR5, c[0x0][0x360] ;  /* 0x00006c00ff0577ac */ /* 0x000e620008000800 */
[----:B------:R-:W2:Y:S02]  /*0040*/  LDCU UR6, c[0x0][0x398] ;  /* 0x00007300ff0677ac */ /* 0x000ea40008000800 */
[----:B--2---:R-:W-:Y:S01]  /*0050*/  IMAD.U32 R15, RZ, RZ, UR6 ;  /* 0x00000006ff0f7e24 */ /* 0x004fe2000f8e00ff */
[----:B-1----:R-:W-:-:S06]  /*0060*/  UIMAD UR4, UR4, UR5, URZ ;  /* 0x00000005040472a4 */ /* 0x002fcc000f8e02ff */
[----:B0-----:R-:W-:-:S05]  /*0070*/  VIADD R0, R6, UR4 ;  /* 0x0000000406007c36 */ /* 0x001fca0008000000 */
[----:B------:R-:W-:-:S13]  /*0080*/  ISETP.GE.AND P0, PT, R0, R15, PT ;  /* 0x0000000f0000720c */ /* 0x000fda0003f06270 */
[----:B------:R-:W-:Y:S05]  /*0090*/  @P0 EXIT ;  /* 0x000000000000094d */ /* 0x000fea0003800000 */
[----:B------:R-:W0:Y:S01]  /*00a0*/  LDC R8, c[0x0][0x39c] ;  /* 0x0000e700ff087b82 */ /* 0x000e220000000800 */
[----:B------:R-:W1:Y:S01]  /*00b0*/  LDCU.64 UR8, c[0x0][0x358] ;  /* 0x00006b00ff0877ac */ /* 0x000e620008000a00 */
[----:B0-----:R-:W-:-:S04]  /*00c0*/  IABS R5, R8 ;  /* 0x0000000800057213 */ /* 0x001fc80000000000 */
[----:B------:R-:W0:Y:S08]  /*00d0*/  I2F.RP R4, R5 ;  /* 0x0000000500047306 */ /* 0x000e300000209400 */
[----:B0-----:R-:W0:Y:S02]  /*00e0*/  MUFU.RCP R4, R4 ;  /* 0x0000000400047308 */ /* 0x001e240000001000 */
[----:B0-----:R-:W-:-:S06]  /*00f0*/  VIADD R2, R4, 0xffffffe ;  /* 0x0ffffffe04027836 */ /* 0x001fcc0000000000 */
[----:B------:R0:W2:Y:S02]  /*0100*/  F2I.FTZ.U32.TRUNC.NTZ R3, R2 ;  /* 0x0000000200037305 */ /* 0x0000a4000021f000 */
[----:B0-----:R-:W-:Y:S01]  /*0110*/  IMAD.MOV.U32 R2, RZ, RZ, RZ ;  /* 0x000000ffff027224 */ /* 0x001fe200078e00ff */
[----:B--2---:R-:W-:-:S05]  /*0120*/  IADD3 R10, PT, PT, RZ, -R3, RZ ;  /* 0x80000003ff0a7210 */ /* 0x004fca0007ffe0ff */
[----:B------:R-:W-:Y:S01]  /*0130*/  IMAD R7, R10, R5, RZ ;  /* 0x000000050a077224 */ /* 0x000fe200078e02ff */
[----:B------:R-:W-:-:S03]  /*0140*/  IABS R10, R15 ;  /* 0x0000000f000a7213 */ /* 0x000fc60000000000 */
[----:B------:R-:W-:Y:S01]  /*0150*/  IMAD.HI.U32 R3, R3, R7, R2 ;  /* 0x0000000703037227 */ /* 0x000fe200078e0002 */
[----:B------:R-:W-:Y:S02]  /*0160*/  LOP3.LUT R2, R15, R8, RZ, 0x3c, !PT ;  /* 0x000000080f027212 */ /* 0x000fe400078e3cff */
[----:B------:R-:W-:Y:S02]  /*0170*/  IABS R7, R0 ;  /* 0x0000000000077213 */ /* 0x000fe40000000000 */
[----:B------:R-:W-:Y:S01]  /*0180*/  ISETP.GE.AND P1, PT, R2, RZ, PT ;  /* 0x000000ff0200720c */ /* 0x000fe20003f26270 */
[----:B------:R-:W-:-:S04]  /*0190*/  IMAD.HI.U32 R3, R3, R10, RZ ;  /* 0x0000000a03037227 */ /* 0x000fc800078e00ff */
[----:B------:R-:W-:-:S04]  /*01a0*/  IMAD.MOV R4, RZ, RZ, -R3 ;  /* 0x000000ffff047224 */ /* 0x000fc800078e0a03 */
[----:B------:R-:W-:-:S05]  /*01b0*/  IMAD R4, R5, R4, R10 ;  /* 0x0000000405047224 */ /* 0x000fca00078e020a */
[----:B------:R-:W-:-:S13]  /*01c0*/  ISETP.GT.U32.AND P2, PT, R5, R4, PT ;  /* 0x000000040500720c */ /* 0x000fda0003f44070 */
[-C--:B------:R-:W-:Y:S01]  /*01d0*/  @!P2 IADD3 R4, PT, PT, R4, -R5.reuse, RZ ;  /* 0x800000050404a210 */ /* 0x080fe20007ffe0ff */
[----:B------:R-:W-:Y:S01]  /*01e0*/  @!P2 VIADD R3, R3, 0x1 ;  /* 0x000000010303a836 */ /* 0x000fe20000000000 */
[----:B------:R-:W-:Y:S02]  /*01f0*/  ISETP.NE.AND P2, PT, R8, RZ, PT ;  /* 0x000000ff0800720c */ /* 0x000fe40003f45270 */
[----:B------:R-:W-:-:S13]  /*0200*/  ISETP.GE.U32.AND P0, PT, R4, R5, PT ;  /* 0x000000050400720c */ /* 0x000fda0003f06070 */
[----:B------:R-:W-:-:S05]  /*0210*/  @P0 VIADD R3, R3, 0x1 ;  /* 0x0000000103030836 */ /* 0x000fca0000000000 */
[----:B------:R-:W-:-:S05]  /*0220*/  MOV R9, R3 ;  /* 0x0000000300097202 */ /* 0x000fca0000000f00 */
[----:B------:R-:W-:Y:S01]  /*0230*/  @!P1 IMAD.MOV R9, RZ, RZ, -R9 ;  /* 0x000000ffff099224 */ /* 0x000fe200078e0a09 */
[----:B------:R-:W-:-:S04]  /*0240*/  @!P2 LOP3.LUT R9, RZ, R8, RZ, 0x33, !PT ;  /* 0x00000008ff09a212 */ /* 0x000fc800078e33ff */
[-C--:B------:R-:W-:Y:S02]  /*0250*/  IABS R8, R9.reuse ;  /* 0x0000000900087213 */ /* 0x080fe40000000000 */
[----:B------:R-:W-:Y:S02]  /*0260*/  IABS R10, R9 ;  /* 0x00000009000a7213 */ /* 0x000fe40000000000 */
[----:B------:R-:W0:Y:S08]  /*0270*/  I2F.RP R4, R8 ;  /* 0x0000000800047306 */ /* 0x000e300000209400 */
[----:B0-----:R-:W0:Y:S02]  /*0280*/  MUFU.RCP R4, R4 ;  /* 0x0000000400047308 */ /* 0x001e240000001000 */
[----:B0-----:R-:W-:-:S02]  /*0290*/  VIADD R2, R4, 0xffffffe ;  /* 0x0ffffffe04027836 */ /* 0x001fc40000000000 */
[----:B------:R-:W-:-:S04]  /*02a0*/  IMAD.MOV R4, RZ, RZ, -R10 ;  /* 0x000000ffff047224 */ /* 0x000fc800078e0a0a */
[----:B------:R0:W2:Y:S02]  /*02b0*/  F2I.FTZ.U32.TRUNC.NTZ R3, R2 ;  /* 0x0000000200037305 */ /* 0x0000a4000021f000 */
[----:B0-----:R-:W-:Y:S01]  /*02c0*/  IMAD.MOV.U32 R2, RZ, RZ, RZ ;  /* 0x000000ffff027224 */ /* 0x001fe200078e00ff */
[----:B--2---:R-:W-:-:S05]  /*02d0*/  IADD3 R5, PT, PT, RZ, -R3, RZ ;  /* 0x80000003ff057210 */ /* 0x004fca0007ffe0ff */
[----:B------:R-:W-:-:S04]  /*02e0*/  IMAD R5, R5, R8, RZ ;  /* 0x0000000805057224 */ /* 0x000fc800078e02ff */
[----:B------:R-:W-:-:S06]  /*02f0*/  IMAD.HI.U32 R3, R3, R5, R2 ;  /* 0x0000000503037227 */ /* 0x000fcc00078e0002 */
[----:B------:R-:W-:-:S04]  /*0300*/  IMAD.HI.U32 R2, R3, R7, RZ ;  /* 0x0000000703027227 */ /* 0x000fc800078e00ff */
[----:B------:R-:W-:Y:S02]  /*0310*/  IMAD R3, R2, R4, R7 ;  /* 0x0000000402037224 */ /* 0x000fe400078e0207 */
[----:B------:R-:W0:Y:S03]  /*0320*/  LDC.64 R4, c[0x0][0x390] ;  /* 0x0000e400ff047b82 */ /* 0x000e260000000a00 */
[----:B------:R-:W-:-:S13]  /*0330*/  ISETP.GT.U32.AND P2, PT, R8, R3, PT ;  /* 0x000000030800720c */ /* 0x000fda0003f44070 */
[-C--:B------:R-:W-:Y:S01]  /*0340*/  @!P2 IADD3 R3, PT, PT, R3, -R8.reuse, RZ ;  /* 0x800000080303a210 */ /* 0x080fe20007ffe0ff */
[----:B------:R-:W-:Y:S01]  /*0350*/  @!P2 VIADD R2, R2, 0x1 ;  /* 0x000000010202a836 */ /* 0x000fe20000000000 */
[----:B------:R-:W-:Y:S02]  /*0360*/  ISETP.NE.AND P2, PT, R9, RZ, PT ;  /* 0x000000ff0900720c */ /* 0x000fe40003f45270 */
[----:B------:R-:W-:Y:S02]  /*0370*/  ISETP.GE.U32.AND P0, PT, R3, R8, PT ;  /* 0x000000080300720c */ /* 0x000fe40003f06070 */
[C---:B------:R-:W-:Y:S01]  /*0380*/  LOP3.LUT R3, R0.reuse, R9, RZ, 0x3c, !PT ;  /* 0x0000000900037212 */ /* 0x040fe200078e3cff */
[----:B0-----:R-:W-:-:S03]  /*0390*/  IMAD.WIDE R4, R0, 0x4, R4 ;  /* 0x0000000400047825 */ /* 0x001fc600078e0204 */
[----:B------:R-:W-:-:S07]  /*03a0*/  ISETP.GE.AND P1, PT, R3, RZ, PT ;  /* 0x000000ff0300720c */ /* 0x000fce0003f26270 */
[----:B------:R-:W-:Y:S01]  /*03b0*/  @P0 VIADD R2, R2, 0x1 ;  /* 0x0000000102020836 */ /* 0x000fe20000000000 */
[----:B------:R-:W-:-:S05]  /*03c0*/  ISETP.GE.AND P0, PT, R0, 0x1, PT ;  /* 0x000000010000780c */ /* 0x000fca0003f06270 */
[----:B------:R-:W-:Y:S02]  /*03d0*/  @!P1 IADD3 R2, PT, PT, -R2, RZ, RZ ;  /* 0x000000ff02029210 */ /* 0x000fe40007ffe1ff */
[----:B------:R-:W-:-:S05]  /*03e0*/  @!P2 LOP3.LUT R2, RZ, R9, RZ, 0x33, !PT ;  /* 0x00000009ff02a212 */ /* 0x000fca00078e33ff */
[----:B-1----:R0:W-:Y:S01]  /*03f0*/  STG.E desc[UR8][R4.64], R2 ;  /* 0x0000000204007986 */ /* 0x0021e2000c101908 */
[----:B------:R-:W-:Y:S05]  /*0400*/  @!P0 EXIT ;  /* 0x000000000000894d */ /* 0x000fea0003800000 */
[C---:B------:R-:W-:Y:S01]  /*0410*/  ISETP.GE.U32.AND P0, PT, R0.reuse, 0x4, PT ;  /* 0x000000040000780c */ /* 0x040fe20003f06070 */
[----:B------:R-:W1:Y:S01]  /*0420*/  LDCU UR10, c[0x0][0x398] ;  /* 0x00007300ff0a77ac */ /* 0x000e620008000800 */
[----:B------:R-:W-:Y:S01]  /*0430*/  BSSY.RECONVERGENT B0, `(.L_x_0) ;  /* 0x000004b000007945 */ /* 0x000fe20003800200 */
[C---:B------:R-:W-:Y:S01]  /*0440*/  IMAD R3, R0.reuse, R15, RZ ;  /* 0x0000000f00037224 */ /* 0x040fe200078e02ff */
[----:B0-----:R-:W-:Y:S01]  /*0450*/  LOP3.LUT R4, R0, 0x3, RZ, 0xc0, !PT ;  /* 0x0000000300047812 */ /* 0x001fe200078ec0ff */
[----:B------:R-:W-:-:S08]  /*0460*/  IMAD.MOV.U32 R5, RZ, RZ, RZ ;  /* 0x000000ffff057224 */ /* 0x000fd000078e00ff */
[----:B------:R-:W-:Y:S05]  /*0470*/  @!P0 BRA `(.L_x_1) ;  /* 0x0000000400188947 */ /* 0x000fea0003800000 */
[----:B------:R-:W0:Y:S01]  /*0480*/  LDC.64 R12, c[0x0][0x388] ;  /* 0x0000e200ff0c7b82 */ /* 0x000e220000000a00 */
[----:B------:R-:W2:Y:S01]  /*0490*/  LDCU.64 UR6, c[0x0][0x390] ;  /* 0x00007200ff0677ac */ /* 0x000ea20008000a00 */
[----:B------:R-:W-:Y:S01]  /*04a0*/  LOP3.LUT R5, R0, 0x7ffffffc, RZ, 0xc0, !PT ;  /* 0x7ffffffc00057812 */ /* 0x000fe200078ec0ff */
[C---:B------:R-:W-:Y:S01]  /*04b0*/  IMAD R7, R15.reuse, 0x3, R0 ;  /* 0x000000030f077824 */ /* 0x040fe200078e0200 */
[C---:B------:R-:W-:Y:S01]  /*04c0*/  IADD3 R6, PT, PT, R15.reuse, UR4, R6 ;  /* 0x000000040f067c10 */ /* 0x040fe2000fffe006 */
[----:B------:R-:W-:Y:S01]  /*04d0*/  IMAD.MOV.U32 R25, RZ, RZ, R0 ;  /* 0x000000ffff197224 */ /* 0x000fe200078e0000 */
[----:B------:R-:W-:Y:S01]  /*04e0*/  LEA R23, R15, R0, 0x1 ;  /* 0x000000000f177211 */ /* 0x000fe200078e08ff */
[----:B------:R-:W-:Y:S01]  /*04f0*/  IMAD.MOV.U32 R27, RZ, RZ, R3 ;  /* 0x000000ffff1b7224 */ /* 0x000fe200078e0003 */
[----:B------:R-:W3:Y:S01]  /*0500*/  LDC.64 R8, c[0x0][0x388] ;  /* 0x0000e200ff087b82 */ /* 0x000ee20000000a00 */
[----:B------:R-:W-:-:S07]  /*0510*/  IADD3 R22, PT, PT, -R5, RZ, RZ ;  /* 0x000000ff05167210 */ /* 0x000fce0007ffe1ff */
[----:B------:R-:W4:Y:S01]  /*0520*/  LDC.64 R10, c[0x0][0x380] ;  /* 0x0000e000ff0a7b82 */ /* 0x000f220000000a00 */
[----:B--2---:R-:W-:-:S04]  /*0530*/  UIADD3 UR5, UP0, UPT, UR6, 0x8, URZ ;  /* 0x0000000806057890 */ /* 0x004fc8000ff1e0ff */
[----:B------:R-:W-:Y:S01]  /*0540*/  UIADD3.X UR6, UPT, UPT, URZ, UR7, URZ, UP0, !UPT ;  /* 0x00000007ff067290 */ /* 0x000fe200087fe4ff */
[----:B0-----:R-:W-:Y:S01]  /*0550*/  IADD3 R12, P0, PT, R12, 0x8, RZ ;  /* 0x000000080c0c7810 */ /* 0x001fe20007f1e0ff */
[----:B------:R-:W-:-:S04]  /*0560*/  IMAD.U32 R16, RZ, RZ, UR5 ;  /* 0x00000005ff107e24 */ /* 0x000fc8000f8e00ff */
[----:B------:R-:W-:Y:S02]  /*0570*/  IMAD.X R13, RZ, RZ, R13, P0 ;  /* 0x000000ffff0d7224 */ /* 0x000fe400000e060d */
[----:B------:R-:W-:-:S07]  /*0580*/  IMAD.U32 R17, RZ, RZ, UR6 ;  /* 0x00000006ff117e24 */ /* 0x000fce000f8e00ff */
.L_x_10:
[----:B----4-:R-:W-:-:S05]  /*0590*/  IMAD.WIDE R14, R27, 0x4, R10 ;  /* 0x000000041b0e7825 */ /* 0x010fca00078e020a */
[----:B------:R-:W2:Y:S01]  /*05a0*/  LDG.E R18, desc[UR8][R14.64] ;  /* 0x000000080e127981 */ /* 0x000ea2000c1e1900 */
[----:B------:R-:W-:Y:S01]  /*05b0*/  BSSY.RECONVERGENT B1, `(.L_x_2) ;  /* 0x0000009000017945 */ /* 0x000fe20003800200 */
[----:B--2---:R-:W-:Y:S01]  /*05c0*/  ISETP.NE.AND P0, PT, R18, RZ, PT ;  /* 0x000000ff1200720c */ /* 0x004fe20003f05270 */
[----:B------:R-:W-:-:S12]  /*05d0*/  IMAD.WIDE R18, R27, 0x4, R12 ;  /* 0x000000041b127825 */ /* 0x000fd800078e020c */
[----:B------:R-:W-:Y:S05]  /*05e0*/  @!P0 BRA `(.L_x_3) ;  /* 0x0000000000148947 */ /* 0x000fea0003800000 */
[----:B---3--:R-:W-:Y:S01]  /*05f0*/  IMAD.WIDE R20, R25, 0x4, R8 ;  /* 0x0000000419147825 */ /* 0x008fe200078e0208 */
[----:B------:R-:W2:Y:S05]  /*0600*/  LDG.E R24, desc[UR8][R18.64+-0x8] ;  /* 0xfffff80812187981 */ /* 0x000eaa000c1e1900 */
[----:B------:R-:W2:Y:S02]  /*0610*/  LDG.E R21, desc[UR8][R20.64] ;  /* 0x0000000814157981 */ /* 0x000ea4000c1e1900 */
[----:B--2---:R-:W-:-:S13]  /*0620*/  ISETP.NE.AND P0, PT, R24, R21, PT ;  /* 0x000000151800720c */ /* 0x004fda0003f05270 */
[----:B------:R0:W-:Y:S02]  /*0630*/  @!P0 STG.E desc[UR8][R16.64+-0x8], R2 ;  /* 0xfffff80210008986 */ /* 0x0001e4000c101908 */
.L_x_3:
[----:B-1----:R-:W-:Y:S05]  /*0640*/  BSYNC.RECONVERGENT B1 ;  /* 0x0000000000017941 */ /* 0x002fea0003800200 */
.L_x_2:
[----:B------:R-:W2:Y:S01]  /*0650*/  LDG.E R20, desc[UR8][R14.64+0x4] ;  /* 0x000004080e147981 */ /* 0x000ea2000c1e1900 */
[----:B------:R-:W-:Y:S01]  /*0660*/  BSSY.RECONVERGENT B1, `(.L_x_4) ;  /* 0x0000008000017945 */ /* 0x000fe20003800200 */
[----:B--2---:R-:W-:-:S13]  /*0670*/  ISETP.NE.AND P0, PT, R20, RZ, PT ;  /* 0x000000ff1400720c */ /* 0x004fda0003f05270 */
[----:B------:R-:W-:Y:S05]  /*0680*/  @!P0 BRA `(.L_x_5) ;  /* 0x0000000000148947 */ /* 0x000fea0003800000 */
[----:B---3--:R-:W-:Y:S01]  /*0690*/  IMAD.WIDE R20, R6, 0x4, R8 ;  /* 0x0000000406147825 */ /* 0x008fe200078e0208 */
[----:B------:R-:W2:Y:S05]  /*06a0*/  LDG.E R24, desc[UR8][R18.64+-0x4] ;  /* 0xfffffc0812187981 */ /* 0x000eaa000c1e1900 */
[----:B------:R-:W2:Y:S02]  /*06b0*/  LDG.E R21, desc[UR8][R20.64] ;  /* 0x0000000814157981 */ /* 0x000ea4000c1e1900 */
[----:B--2---:R-:W-:-:S13]  /*06c0*/  ISETP.NE.AND P0, PT, R24, R21, PT ;  /* 0x000000151800720c */ /* 0x004fda0003f05270 */
[----:B------:R1:W-:Y:S02]  /*06d0*/  @!P0 STG.E desc[UR8][R16.64+-0x4], R2 ;  /* 0xfffffc0210008986 */ /* 0x0003e4000c101908 */
.L_x_5:
[----:B------:R-:W-:Y:S05]  /*06e0*/  BSYNC.RECONVERGENT B1 ;  /* 0x0000000000017941 */ /* 0x000fea0003800200 */
.L_x_4:
        /* <DEDUP_REMOVED lines=9> */
.L_x_7:
[----:B------:R-:W-:Y:S05]  /*0780*/  BSYNC.RECONVERGENT B1 ;  /* 0x0000000000017941 */ /* 0x000fea0003800200 */
.L_x_6:
[----:B------:R-:W4:Y:S01]  /*0790*/  LDG.E R14, desc[UR8][R14.64+0xc] ;  /* 0x00000c080e0e7981 */ /* 0x000f22000c1e1900 */
[----:B------:R-:W-:Y:S01]  /*07a0*/  BSSY.RECONVERGENT B1, `(.L_x_8) ;  /* 0x0000008000017945 */ /* 0x000fe20003800200 */
[----:B----4-:R-:W-:-:S13]  /*07b0*/  ISETP.NE.AND P0, PT, R14, RZ, PT ;  /* 0x000000ff0e00720c */ /* 0x010fda0003f05270 */
[----:B------:R-:W-:Y:S05]  /*07c0*/  @!P0 BRA `(.L_x_9) ;  /* 0x0000000000148947 */ /* 0x000fea0003800000 */
[----:B---3--:R-:W-:Y:S01]  /*07d0*/  IMAD.WIDE R14, R7, 0x4, R8 ;  /* 0x00000004070e7825 */ /* 0x008fe200078e0208 */
[----:B------:R-:W3:Y:S05]  /*07e0*/  LDG.E R18, desc[UR8][R18.64+0x4] ;  /* 0x0000040812127981 */ /* 0x000eea000c1e1900 */
[----:B------:R-:W3:Y:S02]  /*07f0*/  LDG.E R15, desc[UR8][R14.64] ;  /* 0x000000080e0f7981 */ /* 0x000ee4000c1e1900 */
[----:B---3--:R-:W-:-:S13]  /*0800*/  ISETP.NE.AND P0, PT, R18, R15, PT ;  /* 0x0000000f1200720c */ /* 0x008fda0003f05270 */
[----:B------:R4:W-:Y:S02]  /*0810*/  @!P0 STG.E desc[UR8][R16.64+0x4], R2 ;  /* 0x0000040210008986 */ /* 0x0009e4000c101908 */
.L_x_9:
[----:B------:R-:W-:Y:S05]  /*0820*/  BSYNC.RECONVERGENT B1 ;  /* 0x0000000000017941 */ /* 0x000fea0003800200 */
.L_x_8:
[----:B------:R-:W-:Y:S01]  /*0830*/  IADD3 R22, PT, PT, R22, 0x4, RZ ;  /* 0x0000000416167810 */ /* 0x000fe20007ffe0ff */
[----:B------:R-:W-:Y:S01]  /*0840*/  IMAD.U32 R15, RZ, RZ, UR10 ;  /* 0x0000000aff0f7e24 */ /* 0x000fe2000f8e00ff */
[----:B012-4-:R-:W-:Y:S02]  /*0850*/  IADD3 R16, P1, PT, R16, 0x10, RZ ;  /* 0x0000001010107810 */ /* 0x017fe40007f3e0ff */
[----:B------:R-:W-:Y:S01]  /*0860*/  ISETP.NE.AND P0, PT, R22, RZ, PT ;  /* 0x000000ff1600720c */ /* 0x000fe20003f05270 */
[----:B------:R-:W-:Y:S01]  /*0870*/  IMAD R7, R15, 0x4, R7 ;  /* 0x000000040f077824 */ /* 0x000fe200078e0207 */
[----:B------:R-:W-:Y:S01]  /*0880*/  IADD3 R27, PT, PT, R27, 0x4, RZ ;  /* 0x000000041b1b7810 */ /* 0x000fe20007ffe0ff */
[----:B------:R-:W-:Y:S01]  /*0890*/  IMAD.X R17, RZ, RZ, R17, P1 ;  /* 0x000000ffff117224 */ /* 0x000fe200008e0611 */
[C---:B------:R-:W-:Y:S01]  /*08a0*/  LEA R6, R15.reuse, R6, 0x2 ;  /* 0x000000060f067211 */ /* 0x040fe200078e10ff */
[C---:B------:R-:W-:Y:S02]  /*08b0*/  IMAD R23, R15.reuse, 0x4, R23 ;  /* 0x000000040f177824 */ /* 0x040fe400078e0217 */
[----:B------:R-:W-:-:S06]  /*08c0*/  IMAD R25, R15, 0x4, R25 ;  /* 0x000000040f197824 */ /* 0x000fcc00078e0219 */
[----:B------:R-:W-:Y:S05]  /*08d0*/  @P0 BRA `(.L_x_10) ;  /* 0xfffffffc002c0947 */ /* 0x000fea000383ffff */
.L_x_1:
[----:B-1----:R-:W-:Y:S05]  /*08e0*/  BSYNC.RECONVERGENT B0 ;  /* 0x0000000000007941 */ /* 0x002fea0003800200 */
.L_x_0:
[----:B------:R-:W-:-:S13]  /*08f0*/  ISETP.NE.AND P0, PT, R4, RZ, PT ;  /* 0x000000ff0400720c */ /* 0x000fda0003f05270 */
[----:B------:R-:W-:Y:S05]  /*0900*/  @!P0 EXIT ;  /* 0x000000000000894d */ /* 0x000fea0003800000 */
[----:B------:R-:W0:Y:S01]  /*0910*/  LDC.64 R10, c[0x0][0x390] ;  /* 0x0000e400ff0a7b82 */ /* 0x000e220000000a00 */
[----:B------:R-:W-:Y:S01]  /*0920*/  IMAD R15, R5, R15, R0 ;  /* 0x0000000f050f7224 */ /* 0x000fe200078e0200 */
[----:B------:R-:W1:Y:S01]  /*0930*/  LDCU UR4, c[0x0][0x398] ;  /* 0x00007300ff0477ac */ /* 0x000e620008000800 */
[----:B------:R-:W-:Y:S02]  /*0940*/  IMAD.IADD R3, R3, 0x1, R5 ;  /* 0x0000000103037824 */ /* 0x000fe400078e0205 */
[----:B------:R-:W-:-:S03]  /*0950*/  IMAD.MOV R0, RZ, RZ, -R4 ;  /* 0x000000ffff007224 */ /* 0x000fc600078e0a04 */
[----:B---3--:R-:W2:Y:S08]  /*0960*/  LDC.64 R8, c[0x0][0x388] ;  /* 0x0000e200ff087b82 */ /* 0x008eb00000000a00 */
[----:B------:R-:W3:Y:S01]  /*0970*/  LDC.64 R6, c[0x0][0x380] ;  /* 0x0000e000ff067b82 */ /* 0x000ee20000000a00 */
[----:B0-----:R-:W-:-:S04]  /*0980*/  IMAD.WIDE.U32 R10, R5, 0x4, R10 ;  /* 0x00000004050a7825 */ /* 0x001fc800078e000a */
[----:B------:R-:W-:Y:S01]  /*0990*/  IMAD.MOV.U32 R13, RZ, RZ, R11 ;  /* 0x000000ffff0d7224 */ /* 0x000fe200078e000b */
[----:B-1----:R-:W-:-:S07]  /*09a0*/  MOV R12, R10 ;  /* 0x0000000a000c7202 */ /* 0x002fce0000000f00 */
.L_x_13:
[----:B0--3--:R-:W-:-:S06]  /*09b0*/  IMAD.WIDE R4, R3, 0x4, R6 ;  /* 0x0000000403047825 */ /* 0x009fcc00078e0206 */
[----:B------:R-:W3:Y:S01]  /*09c0*/  LDG.E R4, desc[UR8][R4.64] ;  /* 0x0000000804047981 */ /* 0x000ee2000c1e1900 */
[----:B------:R-:W-:Y:S01]  /*09d0*/  IADD3 R0, PT, PT, R0, 0x1, RZ ;  /* 0x0000000100007810 */ /* 0x000fe20007ffe0ff */
[----:B------:R-:W-:Y:S03]  /*09e0*/  BSSY.RECONVERGENT B0, `(.L_x_11) ;  /* 0x000000c000007945 */ /* 0x000fe60003800200 */
[----:B------:R-:W-:Y:S02]  /*09f0*/  ISETP.NE.AND P0, PT, R0, RZ, PT ;  /* 0x000000ff0000720c */ /* 0x000fe40003f05270 */
[----:B---3--:R-:W-:-:S13]  /*0a00*/  ISETP.NE.AND P1, PT, R4, RZ, PT ;  /* 0x000000ff0400720c */ /* 0x008fda0003f25270 */
[----:B------:R-:W-:Y:S05]  /*0a10*/  @!P1 BRA `(.L_x_12) ;  /* 0x0000000000209947 */ /* 0x000fea0003800000 */
[----:B--2---:R-:W-:-:S04]  /*0a20*/  IMAD.WIDE R4, R3, 0x4, R8 ;  /* 0x0000000403047825 */ /* 0x004fc800078e0208 */
[----:B------:R-:W-:Y:S02]  /*0a30*/  IMAD.WIDE R10, R15, 0x4, R8 ;  /* 0x000000040f0a7825 */ /* 0x000fe400078e0208 */
[----:B------:R-:W2:Y:S04]  /*0a40*/  LDG.E R4, desc[UR8][R4.64] ;  /* 0x0000000804047981 */ /* 0x000ea8000c1e1900 */
[----:B------:R-:W2:Y:S02]  /*0a50*/  LDG.E R11, desc[UR8][R10.64] ;  /* 0x000000080a0b7981 */ /* 0x000ea4000c1e1900 */
[----:B--2---:R-:W-:-:S13]  /*0a60*/  ISETP.NE.AND P1, PT, R4, R11, PT ;  /* 0x0000000b0400720c */ /* 0x004fda0003f25270 */
[----:B------:R-:W-:Y:S02]  /*0a70*/  @!P1 IMAD.MOV.U32 R4, RZ, RZ, R12 ;  /* 0x000000ffff049224 */ /* 0x000fe400078e000c */
[----:B------:R-:W-:-:S05]  /*0a80*/  @!P1 IMAD.MOV.U32 R5, RZ, RZ, R13 ;  /* 0x000000ffff059224 */ /* 0x000fca00078e000d */
[----:B------:R0:W-:Y:S02]  /*0a90*/  @!P1 STG.E desc[UR8][R4.64], R2 ;  /* 0x0000000204009986 */ /* 0x0001e4000c101908 */
.L_x_12:
[----:B------:R-:W-:Y:S05]  /*0aa0*/  BSYNC.RECONVERGENT B0 ;  /* 0x0000000000007941 */ /* 0x000fea0003800200 */
.L_x_11:
[----:B------:R-:W-:Y:S01]  /*0ab0*/  IADD3 R12, P1, PT, R12, 0x4, RZ ;  /* 0x000000040c0c7810 */ /* 0x000fe20007f3e0ff */
[----:B------:R-:W-:Y:S01]  /*0ac0*/  VIADD R3, R3, 0x1 ;  /* 0x0000000103037836 */ /* 0x000fe20000000000 */
[----:B------:R-:W-:Y:S02]  /*0ad0*/  IADD3 R15, PT, PT, R15, UR4, RZ ;  /* 0x000000040f0f7c10 */ /* 0x000fe4000fffe0ff */
[----:B------:R-:W-:Y:S01]  /*0ae0*/  IADD3.X R13, PT, PT, RZ, R13, RZ, P1, !PT ;  /* 0x0000000dff0d7210 */ /* 0x000fe20000ffe4ff */
[----:B------:R-:W-:Y:S08]  /*0af0*/  @P0 BRA `(.L_x_13) ;  /* 0xfffffffc00ac0947 */ /* 0x000ff0000383ffff */
[----:B------:R-:W-:Y:S05]  /*0b00*/  EXIT ;  /* 0x000000000000794d */ /* 0x000fea0003800000 */
.L_x_14:
[----:B------:R-:W-:-:S00]  /*0b10*/  BRA `(.L_x_14) ;  /* 0xfffffffc00fc7947 */ /* 0x000fc0000383ffff */
[----:B------:R-:W-:-:S00]  /*0b20*/  NOP ;  /* 0x0000000000007918 */ /* 0x000fc00000000000 */
        /* <DEDUP_REMOVED lines=13> */
.L_x_15:


//--------------------- .nv.shared.reserved.0     --------------------------
	.section	.nv.shared.reserved.0,"aw",@nobits
	.weak		__nv_reservedSMEM_offset_0_alias
	.size		__nv_reservedSMEM_offset_0_alias, 0, 64
	.other		__nv_reservedSMEM_offset_0_alias,@"STO_CUDA_RESERVED_SHARED STV_DEFAULT"
__nv_reservedSMEM_offset_0_alias:
	.zero		0
	.zero		64


//--------------------- .nv.constant0._Z19contiguousPartitionPiS_S_ii --------------------------
	.section	.nv.constant0._Z19contiguousPartitionPiS_S_ii,"a",@progbits
	.sectionflags	@""
	.align	4
.nv.constant0._Z19contiguousPartitionPiS_S_ii:
	.zero		928


//--------------------- SYMBOLS --------------------------

	.type		.nv.reservedSmem.offset0,@object
	.size		.nv.reservedSmem.offset0,0x4
